//
// Generated by NVIDIA NVVM Compiler
//
// Compiler Build ID: CL-36424714
// Cuda compilation tools, release 13.0, V13.0.88
// Based on NVVM 20.0.0
//

.version 9.0
.target sm_100
.address_size 64

	// .globl	_Z3addPfS_S_

.visible .entry _Z3addPfS_S_(
	.param .u64 .ptr .align 1 _Z3addPfS_S__param_0,
	.param .u64 .ptr .align 1 _Z3addPfS_S__param_1,
	.param .u64 .ptr .align 1 _Z3addPfS_S__param_2
)
{
	.reg .b32 	%r<5>;
	.reg .b32 	%f<2>;
	.reg .b64 	%rd<8>;

	ld.param.u64 	%rd1, [_Z3addPfS_S__param_0];
	ld.param.u64 	%rd2, [_Z3addPfS_S__param_2];
	cvta.to.global.u64 	%rd3, %rd2;
	cvta.to.global.u64 	%rd4, %rd1;
	mov.u32 	%r1, %ctaid.x;
	mov.u32 	%r2, %ctaid.y;
	shl.b32 	%r3, %r2, 2;
	add.s32 	%r4, %r3, %r1;
	mul.wide.u32 	%rd5, %r4, 4;
	add.s64 	%rd6, %rd4, %rd5;
	ld.global.f32 	%f1, [%rd6];
	add.s64 	%rd7, %rd3, %rd5;
	st.global.f32 	[%rd7], %f1;
	ret;

}


// ===== COMPILED SASS (sm_100) =====

	.target	sm_100

	.elftype	@"ET_EXEC"


//--------------------- .note.nv.tkinfo           --------------------------
	.section	.note.nv.tkinfo,"",@"SHT_NOTE"
	.sectionflags	@"SHF_NOTE_NV_TKINFO"
	.tkinfo
        /*0018*/ 	.word	0x00000002
        /*0030*/ 	.string	""
        /*0030*/ 	.string	"ptxas"
        /*0030*/ 	.string	"Cuda compilation tools, release 13.0, V13.0.88"
        /*0030*/ 	.string	"Build cuda_13.0.r13.0/compiler.36424714_0"
        /*0030*/ 	.string	"-arch sm_100 -m 64 "



//--------------------- .note.nv.cuinfo           --------------------------
	.section	.note.nv.cuinfo,"",@"SHT_NOTE"
	.sectionflags	@"SHF_NOTE_NV_CUINFO"
        /*0018*/ 	.short	0x0002
        /*001a*/ 	.short	0x0064
        /*001c*/ 	.short	0x0082
	.zero		2


//--------------------- .nv.info                  --------------------------
	.section	.nv.info,"",@"SHT_CUDA_INFO"
	.align	4


	//----- nvinfo : EIATTR_REGCOUNT
	.align		4
        /*0000*/ 	.byte	0x04, 0x2f
        /*0002*/ 	.short	(.L_1 - .L_0)
	.align		4
.L_0:
        /*0004*/ 	.word	index@(_Z3addPfS_S_)
        /*0008*/ 	.word	0x0000000a


	//----- nvinfo : EIATTR_FRAME_SIZE
	.align		4
.L_1:
        /*000c*/ 	.byte	0x04, 0x11
        /*000e*/ 	.short	(.L_3 - .L_2)
	.align		4
.L_2:
        /*0010*/ 	.word	index@(_Z3addPfS_S_)
        /*0014*/ 	.word	0x00000000


	//----- nvinfo : EIATTR_MIN_STACK_SIZE
	.align		4
.L_3:
        /*0018*/ 	.byte	0x04, 0x12
        /*001a*/ 	.short	(.L_5 - .L_4)
	.align		4
.L_4:
        /*001c*/ 	.word	index@(_Z3addPfS_S_)
        /*0020*/ 	.word	0x00000000
.L_5:


//--------------------- .nv.compat                --------------------------
	.section	.nv.compat,"",@"SHT_CUDA_COMPAT_INFO"
	.align	4
        /*0000*/ 	.byte	0x02, 0x09, 0x00, 0x00, 0x02, 0x02, 0x01, 0x00, 0x02, 0x05, 0x05, 0x00, 0x03, 0x07, 0x01, 0x01
        /*0010*/ 	.byte	0x02, 0x03, 0x00, 0x00, 0x02, 0x06, 0x01, 0x00, 0x04, 0x0b, 0x08, 0x00, 0x09, 0x00, 0x00, 0x00
        /*0020*/ 	.byte	0x00, 0x00, 0x00, 0x00


//--------------------- .nv.info._Z3addPfS_S_     --------------------------
	.section	.nv.info._Z3addPfS_S_,"",@"SHT_CUDA_INFO"
	.sectionflags	@""
	.align	4


	//----- nvinfo : EIATTR_CUDA_API_VERSION
	.align		4
        /*0000*/ 	.byte	0x04, 0x37
        /*0002*/ 	.short	(.L_7 - .L_6)
.L_6:
        /*0004*/ 	.word	0x00000082


	//----- nvinfo : EIATTR_KPARAM_INFO
	.align		4
.L_7:
        /*0008*/ 	.byte	0x04, 0x17
        /*000a*/ 	.short	(.L_9 - .L_8)
.L_8:
        /*000c*/ 	.word	0x00000000
        /*0010*/ 	.short	0x0002
        /*0012*/ 	.short	0x0010
        /*0014*/ 	.byte	0x00, 0xf5, 0x21, 0x00


	//----- nvinfo : EIATTR_KPARAM_INFO
	.align		4
.L_9:
        /*0018*/ 	.byte	0x04, 0x17
        /*001a*/ 	.short	(.L_11 - .L_10)
.L_10:
        /*001c*/ 	.word	0x00000000
        /*0020*/ 	.short	0x0001
        /*0022*/ 	.short	0x0008
        /*0024*/ 	.byte	0x00, 0xf5, 0x21, 0x00


	//----- nvinfo : EIATTR_KPARAM_INFO
	.align		4
.L_11:
        /*0028*/ 	.byte	0x04, 0x17
        /*002a*/ 	.short	(.L_13 - .L_12)
.L_12:
        /*002c*/ 	.word	0x00000000
        /*0030*/ 	.short	0x0000
        /*0032*/ 	.short	0x0000
        /*0034*/ 	.byte	0x00, 0xf5, 0x21, 0x00


	//----- nvinfo : EIATTR_SPARSE_MMA_MASK
	.align		4
.L_13:
        /*0038*/ 	.byte	0x03, 0x50
        /*003a*/ 	.short	0x0000


	//----- nvinfo : EIATTR_MAXREG_COUNT
	.align		4
        /*003c*/ 	.byte	0x03, 0x1b
        /*003e*/ 	.short	0x00ff


	//----- nvinfo : EIATTR_MERCURY_ISA_VERSION
	.align		4
        /*0040*/ 	.byte	0x03, 0x5f
        /*0042*/ 	.short	0x0101


	//----- nvinfo : EIATTR_VRC_CTA_INIT_COUNT
	.align		4
        /*0044*/ 	.byte	0x02, 0x4a
	.zero		1
	.zero		1


	//----- nvinfo : EIATTR_EXIT_INSTR_OFFSETS
	.align		4
        /*0048*/ 	.byte	0x04, 0x1c
        /*004a*/ 	.short	(.L_15 - .L_14)


	//   ....[0]....
.L_14:
        /*004c*/ 	.word	0x000000b0


	//----- nvinfo : EIATTR_CBANK_PARAM_SIZE
	.align		4
.L_15:
        /*0050*/ 	.byte	0x03, 0x19
        /*0052*/ 	.short	0x0018


	//----- nvinfo : EIATTR_PARAM_CBANK
	.align		4
        /*0054*/ 	.byte	0x04, 0x0a
        /*0056*/ 	.short	(.L_17 - .L_16)
	.align		4
.L_16:
        /*0058*/ 	.word	index@(.nv.constant0._Z3addPfS_S_)
        /*005c*/ 	.short	0x0380
        /*005e*/ 	.short	0x0018


	//----- nvinfo : EIATTR_SW_WAR
	.align		4
.L_17:
        /*0060*/ 	.byte	0x04, 0x36
        /*0062*/ 	.short	(.L_19 - .L_18)
.L_18:
        /*0064*/ 	.word	0x00000008
.L_19:


//--------------------- .nv.callgraph             --------------------------
	.section	.nv.callgraph,"",@"SHT_CUDA_CALLGRAPH"
	.align	4
	.sectionentsize	8
	.align		4
        /*0000*/ 	.word	0x00000000
	.align		4
        /*0004*/ 	.word	0xffffffff
	.align		4
        /*0008*/ 	.word	0x00000000
	.align		4
        /*000c*/ 	.word	0xfffffffe
	.align		4
        /*0010*/ 	.word	0x00000000
	.align		4
        /*0014*/ 	.word	0xfffffffd
	.align		4
        /*0018*/ 	.word	0x00000000
	.align		4
        /*001c*/ 	.word	0xfffffffc


//--------------------- .text._Z3addPfS_S_        --------------------------
	.section	.text._Z3addPfS_S_,"ax",@progbits
	.align	128
        .global         _Z3addPfS_S_
        .type           _Z3addPfS_S_,@function
        .size           _Z3addPfS_S_,(.L_x_1 - _Z3addPfS_S_)
        .other          _Z3addPfS_S_,@"STO_CUDA_ENTRY STV_DEFAULT"
_Z3addPfS_S_:
.text._Z3addPfS_S_:
[----:B------:R-:W-:Y:S01]  /*0000*/  LDC R1, c[0x0][0x37c] ;  /* 0x0000df00ff017b82 */ /* 0x000fe20000000800 */
[----:B------:R-:W0:Y:S07]  /*0010*/  S2R R7, SR_CTAID.Y ;  /* 0x0000000000077919 */ /* 0x000e2e0000002600 */
[----:B------:R-:W0:Y:S01]  /*0020*/  S2UR UR6, SR_CTAID.X ;  /* 0x00000000000679c3 */ /* 0x000e220000002500 */
[----:B------:R-:W1:Y:S07]  /*0030*/  LDCU.64 UR4, c[0x0][0x358] ;  /* 0x00006b00ff0477ac */ /* 0x000e6e0008000a00 */
[----:B------:R-:W2:Y:S08]  /*0040*/  LDC.64 R2, c[0x0][0x380] ;  /* 0x0000e000ff027b82 */ /* 0x000eb00000000a00 */
[----:B------:R-:W3:Y:S01]  /*0050*/  LDC.64 R4, c[0x0][0x390] ;  /* 0x0000e400ff047b82 */ /* 0x000ee20000000a00 */
[----:B0-----:R-:W-:-:S05]  /*0060*/  LEA R7, R7, UR6, 0x2 ;  /* 0x0000000607077c11 */ /* 0x001fca000f8e10ff */
[----:B--2---:R-:W-:-:S06]  /*0070*/  IMAD.WIDE.U32 R2, R7, 0x4, R2 ;  /* 0x0000000407027825 */ /* 0x004fcc00078e0002 */
[----:B-1----:R-:W2:Y:S01]  /*0080*/  LDG.E R3, desc[UR4][R2.64] ;  /* 0x0000000402037981 */ /* 0x002ea2000c1e1900 */
[----:B---3--:R-:W-:-:S05]  /*0090*/  IMAD.WIDE.U32 R4, R7, 0x4, R4 ;  /* 0x0000000407047825 */ /* 0x008fca00078e0004 */
[----:B--2---:R-:W-:Y:S01]  /*00a0*/  STG.E desc[UR4][R4.64], R3 ;  /* 0x0000000304007986 */ /* 0x004fe2000c101904 */
[----:B------:R-:W-:Y:S05]  /*00b0*/  EXIT ;  /* 0x000000000000794d */ /* 0x000fea0003800000 */
.L_x_0:
[----:B------:R-:W-:-:S00]  /*00c0*/  BRA `(.L_x_0) ;  /* 0xfffffffc00fc7947 */ /* 0x000fc0000383ffff */
[----:B------:R-:W-:-:S00]  /*00d0*/  NOP ;  /* 0x0000000000007918 */ /* 0x000fc00000000000 */
        /* <DEDUP_REMOVED lines=10> */
.L_x_1:


//--------------------- .nv.shared.reserved.0     --------------------------
	.section	.nv.shared.reserved.0,"aw",@nobits
	.weak		__nv_reservedSMEM_offset_0_alias
	.size		__nv_reservedSMEM_offset_0_alias, 0, 64
	.other		__nv_reservedSMEM_offset_0_alias,@"STO_CUDA_RESERVED_SHARED STV_DEFAULT"
__nv_reservedSMEM_offset_0_alias:
	.zero		0
	.zero		64


//--------------------- .nv.constant0._Z3addPfS_S_ --------------------------
	.section	.nv.constant0._Z3addPfS_S_,"a",@progbits
	.sectionflags	@""
	.align	4
.nv.constant0._Z3addPfS_S_:
	.zero		920


//--------------------- SYMBOLS --------------------------

	.type		.nv.reservedSmem.offset0,@object
	.size		.nv.reservedSmem.offset0,0x4
